	.headerflags	@"EF_CUDA_TEXMODE_UNIFIED EF_CUDA_64BIT_ADDRESS EF_CUDA_SM86 EF_CUDA_VIRTUAL_SM(EF_CUDA_SM86)"
	.elftype	@"ET_EXEC"


//--------------------- .nv.info                  --------------------------
	.section	.nv.info,"",@"SHT_CUDA_INFO"
	.align	4


	//----- nvinfo : EIATTR_REGCOUNT
	.align		4
        /*0000*/ 	.byte	0x04, 0x2f
        /*0002*/ 	.short	(.L_2 - .L_1)
	.align		4
.L_1:
        /*0004*/ 	.word	index@(triton__0d1d2d3d4d5d6de7de)
        /*0008*/ 	.word	0x00000028


	//----- nvinfo : EIATTR_MAX_STACK_SIZE
	.align		4
.L_2:
        /*000c*/ 	.byte	0x04, 0x23
        /*000e*/ 	.short	(.L_4 - .L_3)
	.align		4
.L_3:
        /*0010*/ 	.word	index@(triton__0d1d2d3d4d5d6de7de)
        /*0014*/ 	.word	0x00000000


	//----- nvinfo : EIATTR_MIN_STACK_SIZE
	.align		4
.L_4:
        /*0018*/ 	.byte	0x04, 0x12
        /*001a*/ 	.short	(.L_6 - .L_5)
	.align		4
.L_5:
        /*001c*/ 	.word	index@(triton__0d1d2d3d4d5d6de7de)
        /*0020*/ 	.word	0x00000000


	//----- nvinfo : EIATTR_FRAME_SIZE
	.align		4
.L_6:
        /*0024*/ 	.byte	0x04, 0x11
        /*0026*/ 	.short	(.L_8 - .L_7)
	.align		4
.L_7:
        /*0028*/ 	.word	index@(triton__0d1d2d3d4d5d6de7de)
        /*002c*/ 	.word	0x00000000
.L_8:


//--------------------- .nv.info.triton__0d1d2d3d4d5d6de7de --------------------------
	.section	.nv.info.triton__0d1d2d3d4d5d6de7de,"",@"SHT_CUDA_INFO"
	.align	4


	//----- nvinfo : EIATTR_CUDA_API_VERSION
	.align		4
        /*0000*/ 	.byte	0x04, 0x37
        /*0002*/ 	.short	(.L_10 - .L_9)
.L_9:
        /*0004*/ 	.word	0x0000007b


	//----- nvinfo : EIATTR_SW2861232_WAR
	.align		4
.L_10:
        /*0008*/ 	.byte	0x01, 0x35
	.zero		2


	//----- nvinfo : EIATTR_PARAM_CBANK
	.align		4
        /*000c*/ 	.byte	0x04, 0x0a
        /*000e*/ 	.short	(.L_12 - .L_11)
	.align		4
.L_11:
        /*0010*/ 	.word	index@(.nv.constant0.triton__0d1d2d3d4d5d6de7de)
        /*0014*/ 	.short	0x0160
        /*0016*/ 	.short	0x0038


	//----- nvinfo : EIATTR_CBANK_PARAM_SIZE
	.align		4
.L_12:
        /*0018*/ 	.byte	0x03, 0x19
        /*001a*/ 	.short	0x0038


	//----- nvinfo : EIATTR_KPARAM_INFO
	.align		4
        /*001c*/ 	.byte	0x04, 0x17
        /*001e*/ 	.short	(.L_14 - .L_13)
.L_13:
        /*0020*/ 	.word	0x00000000
        /*0024*/ 	.short	0x0007
        /*0026*/ 	.short	0x0034
        /*0028*/ 	.byte	0x00, 0xf0, 0x11, 0x00


	//----- nvinfo : EIATTR_KPARAM_INFO
	.align		4
.L_14:
        /*002c*/ 	.byte	0x04, 0x17
        /*002e*/ 	.short	(.L_16 - .L_15)
.L_15:
        /*0030*/ 	.word	0x00000000
        /*0034*/ 	.short	0x0006
        /*0036*/ 	.short	0x0030
        /*0038*/ 	.byte	0x00, 0xf0, 0x11, 0x00


	//----- nvinfo : EIATTR_KPARAM_INFO
	.align		4
.L_16:
        /*003c*/ 	.byte	0x04, 0x17
        /*003e*/ 	.short	(.L_18 - .L_17)
.L_17:
        /*0040*/ 	.word	0x00000000
        /*0044*/ 	.short	0x0005
        /*0046*/ 	.short	0x0028
        /*0048*/ 	.byte	0x00, 0xf0, 0x21, 0x00


	//----- nvinfo : EIATTR_KPARAM_INFO
	.align		4
.L_18:
        /*004c*/ 	.byte	0x04, 0x17
        /*004e*/ 	.short	(.L_20 - .L_19)
.L_19:
        /*0050*/ 	.word	0x00000000
        /*0054*/ 	.short	0x0004
        /*0056*/ 	.short	0x0020
        /*0058*/ 	.byte	0x00, 0xf0, 0x21, 0x00


	//----- nvinfo : EIATTR_KPARAM_INFO
	.align		4
.L_20:
        /*005c*/ 	.byte	0x04, 0x17
        /*005e*/ 	.short	(.L_22 - .L_21)
.L_21:
        /*0060*/ 	.word	0x00000000
        /*0064*/ 	.short	0x0003
        /*0066*/ 	.short	0x0018
        /*0068*/ 	.byte	0x00, 0xf0, 0x21, 0x00


	//----- nvinfo : EIATTR_KPARAM_INFO
	.align		4
.L_22:
        /*006c*/ 	.byte	0x04, 0x17
        /*006e*/ 	.short	(.L_24 - .L_23)
.L_23:
        /*0070*/ 	.word	0x00000000
        /*0074*/ 	.short	0x0002
        /*0076*/ 	.short	0x0010
        /*0078*/ 	.byte	0x00, 0xf0, 0x21, 0x00


	//----- nvinfo : EIATTR_KPARAM_INFO
	.align		4
.L_24:
        /*007c*/ 	.byte	0x04, 0x17
        /*007e*/ 	.short	(.L_26 - .L_25)
.L_25:
        /*0080*/ 	.word	0x00000000
        /*0084*/ 	.short	0x0001
        /*0086*/ 	.short	0x0008
        /*0088*/ 	.byte	0x00, 0xf0, 0x21, 0x00


	//----- nvinfo : EIATTR_KPARAM_INFO
	.align		4
.L_26:
        /*008c*/ 	.byte	0x04, 0x17
        /*008e*/ 	.short	(.L_28 - .L_27)
.L_27:
        /*0090*/ 	.word	0x00000000
        /*0094*/ 	.short	0x0000
        /*0096*/ 	.short	0x0000
        /*0098*/ 	.byte	0x00, 0xf0, 0x21, 0x00


	//----- nvinfo : EIATTR_MAXREG_COUNT
	.align		4
.L_28:
        /*009c*/ 	.byte	0x03, 0x1b
        /*009e*/ 	.short	0x00ff


	//----- nvinfo : EIATTR_COOP_GROUP_MASK_REGIDS
	.align		4
        /*00a0*/ 	.byte	0x04, 0x29
        /*00a2*/ 	.short	(.L_30 - .L_29)


	//   ....[0]....
.L_29:
        /*00a4*/ 	.word	0xffffffff


	//   ....[1]....
        /*00a8*/ 	.word	0xffffffff


	//   ....[2]....
        /*00ac*/ 	.word	0xffffffff


	//   ....[3]....
        /*00b0*/ 	.word	0xffffffff


	//   ....[4]....
        /*00b4*/ 	.word	0xffffffff


	//   ....[5]....
        /*00b8*/ 	.word	0xffffffff


	//   ....[6]....
        /*00bc*/ 	.word	0xffffffff


	//   ....[7]....
        /*00c0*/ 	.word	0xffffffff


	//   ....[8]....
        /*00c4*/ 	.word	0xffffffff


	//   ....[9]....
        /*00c8*/ 	.word	0xffffffff


	//   ....[10]....
        /*00cc*/ 	.word	0xffffffff


	//   ....[11]....
        /*00d0*/ 	.word	0xffffffff


	//   ....[12]....
        /*00d4*/ 	.word	0xffffffff


	//   ....[13]....
        /*00d8*/ 	.word	0xffffffff


	//   ....[14]....
        /*00dc*/ 	.word	0xffffffff


	//   ....[15]....
        /*00e0*/ 	.word	0xffffffff


	//----- nvinfo : EIATTR_COOP_GROUP_INSTR_OFFSETS
	.align		4
.L_30:
        /*00e4*/ 	.byte	0x04, 0x28
        /*00e6*/ 	.short	(.L_32 - .L_31)


	//   ....[0]....
.L_31:
        /*00e8*/ 	.word	0x000005a0


	//   ....[1]....
        /*00ec*/ 	.word	0x000005c0


	//   ....[2]....
        /*00f0*/ 	.word	0x000005e0


	//   ....[3]....
        /*00f4*/ 	.word	0x00000600


	//   ....[4]....
        /*00f8*/ 	.word	0x00000620


	//   ....[5]....
        /*00fc*/ 	.word	0x00000680


	//   ....[6]....
        /*0100*/ 	.word	0x000006a0


	//   ....[7]....
        /*0104*/ 	.word	0x000006c0


	//   ....[8]....
        /*0108*/ 	.word	0x00000fa0


	//   ....[9]....
        /*010c*/ 	.word	0x00000fc0


	//   ....[10]....
        /*0110*/ 	.word	0x00000fe0


	//   ....[11]....
        /*0114*/ 	.word	0x00001000


	//   ....[12]....
        /*0118*/ 	.word	0x00001020


	//   ....[13]....
        /*011c*/ 	.word	0x00001080


	//   ....[14]....
        /*0120*/ 	.word	0x000010a0


	//   ....[15]....
        /*0124*/ 	.word	0x000010c0


	//----- nvinfo : EIATTR_EXIT_INSTR_OFFSETS
	.align		4
.L_32:
        /*0128*/ 	.byte	0x04, 0x1c
        /*012a*/ 	.short	(.L_34 - .L_33)


	//   ....[0]....
.L_33:
        /*012c*/ 	.word	0x000019e0


	//----- nvinfo : EIATTR_MAX_THREADS
	.align		4
.L_34:
        /*0130*/ 	.byte	0x04, 0x05
        /*0132*/ 	.short	(.L_36 - .L_35)
.L_35:
        /*0134*/ 	.word	0x00000100
        /*0138*/ 	.word	0x00000001
        /*013c*/ 	.word	0x00000001
.L_36:


//--------------------- .nv.rel.action            --------------------------
	.section	.nv.rel.action,"",@"SHT_CUDA_RELOCINFO"
	.align	8
	.sectionentsize	8
        /*0000*/ 	.byte	0x73, 0x00, 0x00, 0x00, 0x00, 0x00, 0x00, 0x00, 0x00, 0x00, 0x00, 0x11, 0x25, 0x00, 0x05, 0x36


//--------------------- .nv.constant0.triton__0d1d2d3d4d5d6de7de --------------------------
	.section	.nv.constant0.triton__0d1d2d3d4d5d6de7de,"a",@progbits
	.align	4
.nv.constant0.triton__0d1d2d3d4d5d6de7de:
	.zero		408


//--------------------- .text.triton__0d1d2d3d4d5d6de7de --------------------------
	.section	.text.triton__0d1d2d3d4d5d6de7de,"ax",@progbits
	.sectionflags	@"SHF_BARRIERS=1"
	.sectioninfo	@"SHI_REGISTERS=40"
	.align	128
        .global         triton__0d1d2d3d4d5d6de7de
        .type           triton__0d1d2d3d4d5d6de7de,@function
        .size           triton__0d1d2d3d4d5d6de7de,(.L_x_3 - triton__0d1d2d3d4d5d6de7de)
        .other          triton__0d1d2d3d4d5d6de7de,@"STO_CUDA_ENTRY STV_DEFAULT"
triton__0d1d2d3d4d5d6de7de:
.text.triton__0d1d2d3d4d5d6de7de:
[----:B------:R-:W-:-:S02]  /*0000*/  MOV R1, c[0x0][0x28] ;  /* 0x00000a0000017a02 */ /* 0x000fc40000000f00 */
[----:B------:R-:W0:Y:S01]  /*0010*/  S2R R2, SR_TID.X ;  /* 0x0000000000027919 */ /* 0x000e220000002100 */
[----:B------:R-:W-:Y:S01]  /*0020*/  MOV R7, 0x2 ;  /* 0x0000000200077802 */ /* 0x000fe20000000f00 */
[----:B------:R-:W-:Y:S01]  /*0030*/  CS2R R8, SRZ ;  /* 0x0000000000087805 */ /* 0x000fe2000001ff00 */
[----:B------:R-:W-:Y:S01]  /*0040*/  CS2R R10, SRZ ;  /* 0x00000000000a7805 */ /* 0x000fe2000001ff00 */
[----:B------:R-:W1:Y:S01]  /*0050*/  S2R R0, SR_CTAID.X ;  /* 0x0000000000007919 */ /* 0x000e620000002500 */
[----:B------:R-:W-:Y:S01]  /*0060*/  ULDC.64 UR6, c[0x0][0x118] ;  /* 0x0000460000067ab9 */ /* 0x000fe20000000a00 */
[----:B0-----:R-:W-:-:S04]  /*0070*/  LOP3.LUT R19, R2, 0xff, RZ, 0xc0, !PT ;  /* 0x000000ff02137812 */ /* 0x001fc800078ec0ff */
[----:B------:R-:W-:-:S04]  /*0080*/  SHF.L.U32 R33, R19, 0x3, RZ ;  /* 0x0000000313217819 */ /* 0x000fc800000006ff */
[----:B------:R-:W-:Y:S01]  /*0090*/  IADD3 R4, R33, 0x800, RZ ;  /* 0x0000080021047810 */ /* 0x000fe20007ffe0ff */
[----:B-1----:R-:W-:-:S03]  /*00a0*/  IMAD R6, R0, 0x900, R33 ;  /* 0x0000090000067824 */ /* 0x002fc600078e0221 */
[----:B------:R-:W-:Y:S02]  /*00b0*/  ISETP.GE.U32.AND P0, PT, R4, 0x900, PT ;  /* 0x000009000400780c */ /* 0x000fe40003f06070 */
[----:B------:R-:W-:-:S05]  /*00c0*/  IADD3 R12, R6, 0x800, RZ ;  /* 0x00000800060c7810 */ /* 0x000fca0007ffe0ff */
[----:B------:R-:W-:-:S04]  /*00d0*/  IMAD.WIDE R12, R12, R7, c[0x0][0x160] ;  /* 0x000058000c0c7625 */ /* 0x000fc800078e0207 */
[----:B------:R-:W-:Y:S02]  /*00e0*/  IMAD.WIDE R6, R6, R7, c[0x0][0x160] ;  /* 0x0000580006067625 */ /* 0x000fe400078e0207 */
[----:B------:R-:W2:Y:S04]  /*00f0*/  @!P0 LDG.E.EL.128 R8, [R12.64] ;  /* 0x000000060c088981 */ /* 0x000ea8000c2e1d00 */
[----:B------:R-:W3:Y:S01]  /*0100*/  LDG.E.EL.128 R4, [R6.64] ;  /* 0x0000000606047981 */ /* 0x000ee2000c2e1d00 */
[C---:B------:R-:W-:Y:S01]  /*0110*/  LOP3.LUT P1, RZ, R2.reuse, 0x1f, RZ, 0xc0, !PT ;  /* 0x0000001f02ff7812 */ /* 0x040fe2000782c0ff */
[----:B------:R-:W-:Y:S01]  /*0120*/  CS2R R24, SRZ ;  /* 0x0000000000187805 */ /* 0x000fe2000001ff00 */
[----:B------:R-:W-:Y:S01]  /*0130*/  ISETP.GE.AND P2, PT, R2, 0x8, PT ;  /* 0x000000080200780c */ /* 0x000fe20003f46270 */
[----:B------:R-:W-:Y:S01]  /*0140*/  CS2R R26, SRZ ;  /* 0x00000000001a7805 */ /* 0x000fe2000001ff00 */
[----:B------:R-:W-:Y:S01]  /*0150*/  ISETP.NE.AND P3, PT, R19, RZ, PT ;  /* 0x000000ff1300720c */ /* 0x000fe20003f65270 */
[----:B------:R-:W-:Y:S01]  /*0160*/  CS2R R30, SRZ ;  /* 0x00000000001e7805 */ /* 0x000fe2000001ff00 */
[----:B------:R-:W-:Y:S01]  /*0170*/  MOV R32, RZ ;  /* 0x000000ff00207202 */ /* 0x000fe20000000f00 */
[----:B------:R-:W-:Y:S01]  /*0180*/  UPLOP3.LUT UP0, UPT, UPT, UPT, UPT, 0x80, 0x0 ;  /* 0x000000000000789c */ /* 0x000fe20003f0f070 */
[----:B------:R-:W-:Y:S01]  /*0190*/  MOV R36, RZ ;  /* 0x000000ff00247202 */ /* 0x000fe20000000f00 */
[----:B------:R-:W-:Y:S01]  /*01a0*/  UMOV UR4, URZ ;  /* 0x0000003f00047c82 */ /* 0x000fe20008000000 */
[----:B--2---:R-:W-:-:S02]  /*01b0*/  SEL R16, R8, RZ, !P0 ;  /* 0x000000ff08107207 */ /* 0x004fc40004000000 */
[----:B------:R-:W-:Y:S02]  /*01c0*/  SEL R17, R9, RZ, !P0 ;  /* 0x000000ff09117207 */ /* 0x000fe40004000000 */
[C---:B------:R-:W-:Y:S02]  /*01d0*/  PRMT R18, R16.reuse, 0x7632, R18 ;  /* 0x0000763210127816 */ /* 0x040fe40000000012 */
[----:B------:R-:W-:Y:S02]  /*01e0*/  SHF.L.U32 R16, R16, 0x10, RZ ;  /* 0x0000001010107819 */ /* 0x000fe400000006ff */
[----:B---3--:R-:W-:Y:S01]  /*01f0*/  PRMT R9, R4, 0x7632, R9 ;  /* 0x0000763204097816 */ /* 0x008fe20000000009 */
[----:B------:R-:W-:Y:S01]  /*0200*/  IMAD.U32 R18, R18, 0x10000, RZ ;  /* 0x0001000012127824 */ /* 0x000fe200078e00ff */
[C---:B------:R-:W-:Y:S01]  /*0210*/  PRMT R12, R17.reuse, 0x7632, R12 ;  /* 0x00007632110c7816 */ /* 0x040fe2000000000c */
[----:B------:R-:W-:Y:S01]  /*0220*/  FMUL R16, R16, R16 ;  /* 0x0000001010107220 */ /* 0x000fe20000400000 */
[----:B------:R-:W-:Y:S01]  /*0230*/  SHF.L.U32 R17, R17, 0x10, RZ ;  /* 0x0000001011117819 */ /* 0x000fe200000006ff */
[----:B------:R-:W-:Y:S01]  /*0240*/  FMUL R18, R18, R18 ;  /* 0x0000001212127220 */ /* 0x000fe20000400000 */
[----:B------:R-:W-:-:S02]  /*0250*/  SHF.L.U32 R9, R9, 0x10, RZ ;  /* 0x0000001009097819 */ /* 0x000fc400000006ff */
[----:B------:R-:W-:Y:S01]  /*0260*/  SEL R10, R10, RZ, !P0 ;  /* 0x000000ff0a0a7207 */ /* 0x000fe20004000000 */
[----:B------:R-:W-:Y:S01]  /*0270*/  FMUL R17, R17, R17 ;  /* 0x0000001111117220 */ /* 0x000fe20000400000 */
[----:B------:R-:W-:Y:S02]  /*0280*/  FSEL R18, R18, -RZ, !P0 ;  /* 0x800000ff12127208 */ /* 0x000fe40004000000 */
[----:B------:R-:W-:Y:S02]  /*0290*/  SHF.L.U32 R12, R12, 0x10, RZ ;  /* 0x000000100c0c7819 */ /* 0x000fe400000006ff */
[----:B------:R-:W-:Y:S01]  /*02a0*/  SHF.L.U32 R15, R4, 0x10, RZ ;  /* 0x00000010040f7819 */ /* 0x000fe200000006ff */
[----:B------:R-:W-:Y:S01]  /*02b0*/  FFMA R13, R9, R9, R18 ;  /* 0x00000009090d7223 */ /* 0x000fe20000000012 */
[----:B------:R-:W-:Y:S01]  /*02c0*/  FSEL R16, R16, -RZ, !P0 ;  /* 0x800000ff10107208 */ /* 0x000fe20004000000 */
[----:B------:R-:W-:Y:S01]  /*02d0*/  FMUL R12, R12, R12 ;  /* 0x0000000c0c0c7220 */ /* 0x000fe20000400000 */
[----:B------:R-:W-:-:S02]  /*02e0*/  PRMT R9, R10, 0x7632, R9 ;  /* 0x000076320a097816 */ /* 0x000fc40000000009 */
[----:B------:R-:W-:Y:S01]  /*02f0*/  SHF.L.U32 R10, R10, 0x10, RZ ;  /* 0x000000100a0a7819 */ /* 0x000fe200000006ff */
[----:B------:R-:W-:Y:S01]  /*0300*/  FFMA R16, R15, R15, R16 ;  /* 0x0000000f0f107223 */ /* 0x000fe20000000010 */
[----:B------:R-:W-:Y:S02]  /*0310*/  SHF.L.U32 R8, R5, 0x10, RZ ;  /* 0x0000001005087819 */ /* 0x000fe400000006ff */
[----:B------:R-:W-:Y:S01]  /*0320*/  FSEL R17, R17, -RZ, !P0 ;  /* 0x800000ff11117208 */ /* 0x000fe20004000000 */
[----:B------:R-:W-:Y:S01]  /*0330*/  FMUL R10, R10, R10 ;  /* 0x0000000a0a0a7220 */ /* 0x000fe20000400000 */
[----:B------:R-:W-:Y:S01]  /*0340*/  PRMT R14, R5, 0x7632, R14 ;  /* 0x00007632050e7816 */ /* 0x000fe2000000000e */
[----:B------:R-:W-:Y:S01]  /*0350*/  FADD R16, R16, R13 ;  /* 0x0000000d10107221 */ /* 0x000fe20000000000 */
[----:B------:R-:W-:Y:S01]  /*0360*/  SEL R11, R11, RZ, !P0 ;  /* 0x000000ff0b0b7207 */ /* 0x000fe20004000000 */
[----:B------:R-:W-:Y:S01]  /*0370*/  FFMA R17, R8, R8, R17 ;  /* 0x0000000808117223 */ /* 0x000fe20000000011 */
[----:B------:R-:W-:Y:S01]  /*0380*/  SHF.L.U32 R9, R9, 0x10, RZ ;  /* 0x0000001009097819 */ /* 0x000fe200000006ff */
[----:B------:R-:W-:Y:S01]  /*0390*/  IMAD.U32 R14, R14, 0x10000, RZ ;  /* 0x000100000e0e7824 */ /* 0x000fe200078e00ff */
[----:B------:R-:W-:Y:S01]  /*03a0*/  FSEL R15, R12, -RZ, !P0 ;  /* 0x800000ff0c0f7208 */ /* 0x000fe20004000000 */
[----:B------:R-:W-:Y:S01]  /*03b0*/  FADD R16, R17, R16 ;  /* 0x0000001011107221 */ /* 0x000fe20000000000 */
[----:B------:R-:W-:Y:S01]  /*03c0*/  PRMT R8, R11, 0x7632, R8 ;  /* 0x000076320b087816 */ /* 0x000fe20000000008 */
[----:B------:R-:W-:Y:S01]  /*03d0*/  FMUL R9, R9, R9 ;  /* 0x0000000909097220 */ /* 0x000fe20000400000 */
[----:B------:R-:W-:Y:S01]  /*03e0*/  SHF.L.U32 R11, R11, 0x10, RZ ;  /* 0x000000100b0b7819 */ /* 0x000fe200000006ff */
[----:B------:R-:W-:Y:S01]  /*03f0*/  FFMA R15, R14, R14, R15 ;  /* 0x0000000e0e0f7223 */ /* 0x000fe2000000000f */
[----:B------:R-:W-:-:S02]  /*0400*/  PRMT R4, R6, 0x7632, R4 ;  /* 0x0000763206047816 */ /* 0x000fc40000000004 */
[----:B------:R-:W-:Y:S01]  /*0410*/  SHF.L.U32 R6, R6, 0x10, RZ ;  /* 0x0000001006067819 */ /* 0x000fe200000006ff */
[----:B------:R-:W-:Y:S01]  /*0420*/  FMUL R11, R11, R11 ;  /* 0x0000000b0b0b7220 */ /* 0x000fe20000400000 */
[----:B------:R-:W-:Y:S01]  /*0430*/  FSEL R13, R10, -RZ, !P0 ;  /* 0x800000ff0a0d7208 */ /* 0x000fe20004000000 */
[----:B------:R-:W-:Y:S01]  /*0440*/  FADD R16, R15, R16 ;  /* 0x000000100f107221 */ /* 0x000fe20000000000 */
[----:B------:R-:W-:Y:S02]  /*0450*/  SHF.L.U32 R8, R8, 0x10, RZ ;  /* 0x0000001008087819 */ /* 0x000fe400000006ff */
[----:B------:R-:W-:Y:S01]  /*0460*/  SHF.L.U32 R4, R4, 0x10, RZ ;  /* 0x0000001004047819 */ /* 0x000fe200000006ff */
[----:B------:R-:W-:Y:S01]  /*0470*/  FFMA R13, R6, R6, R13 ;  /* 0x00000006060d7223 */ /* 0x000fe2000000000d */
[----:B------:R-:W-:Y:S01]  /*0480*/  FSEL R9, R9, -RZ, !P0 ;  /* 0x800000ff09097208 */ /* 0x000fe20004000000 */
[----:B------:R-:W-:Y:S01]  /*0490*/  FMUL R8, R8, R8 ;  /* 0x0000000808087220 */ /* 0x000fe20000400000 */
[----:B------:R-:W-:Y:S01]  /*04a0*/  PRMT R5, R7, 0x7632, R5 ;  /* 0x0000763207057816 */ /* 0x000fe20000000005 */
[----:B------:R-:W-:Y:S01]  /*04b0*/  FADD R16, R13, R16 ;  /* 0x000000100d107221 */ /* 0x000fe20000000000 */
[----:B------:R-:W-:Y:S01]  /*04c0*/  SHF.L.U32 R7, R7, 0x10, RZ ;  /* 0x0000001007077819 */ /* 0x000fe200000006ff */
[----:B------:R-:W-:Y:S01]  /*04d0*/  FFMA R9, R4, R4, R9 ;  /* 0x0000000404097223 */ /* 0x000fe20000000009 */
[----:B------:R-:W-:-:S02]  /*04e0*/  FSEL R6, R11, -RZ, !P0 ;  /* 0x800000ff0b067208 */ /* 0x000fc40004000000 */
[----:B------:R-:W-:Y:S01]  /*04f0*/  SHF.L.U32 R5, R5, 0x10, RZ ;  /* 0x0000001005057819 */ /* 0x000fe200000006ff */
[----:B------:R-:W-:Y:S01]  /*0500*/  FADD R9, R9, R16 ;  /* 0x0000001009097221 */ /* 0x000fe20000000000 */
[----:B------:R-:W-:Y:S01]  /*0510*/  FSEL R8, R8, -RZ, !P0 ;  /* 0x800000ff08087208 */ /* 0x000fe20004000000 */
[----:B------:R-:W-:Y:S01]  /*0520*/  FFMA R6, R7, R7, R6 ;  /* 0x0000000707067223 */ /* 0x000fe20000000006 */
[----:B------:R-:W-:Y:S02]  /*0530*/  SHF.R.U32.HI R10, RZ, 0x3, R2 ;  /* 0x00000003ff0a7819 */ /* 0x000fe40000011602 */
[----:B------:R-:W-:Y:S01]  /*0540*/  LOP3.LUT P0, RZ, R2, 0x7, RZ, 0xc0, !PT ;  /* 0x0000000702ff7812 */ /* 0x000fe2000780c0ff */
[----:B------:R-:W-:Y:S01]  /*0550*/  FFMA R8, R5, R5, R8 ;  /* 0x0000000505087223 */ /* 0x000fe20000000008 */
[----:B------:R-:W-:Y:S01]  /*0560*/  FADD R9, R6, R9 ;  /* 0x0000000906097221 */ /* 0x000fe20000000000 */
[----:B------:R-:W-:Y:S02]  /*0570*/  LOP3.LUT R10, R10, 0x1c, RZ, 0xc0, !PT ;  /* 0x0000001c0a0a7812 */ /* 0x000fe400078ec0ff */
[----:B------:R-:W-:Y:S01]  /*0580*/  ISETP.LT.AND P0, PT, R2, 0x8, !P0 ;  /* 0x000000080200780c */ /* 0x000fe20004701270 */
[----:B------:R-:W-:-:S05]  /*0590*/  FADD R8, R8, R9 ;  /* 0x0000000908087221 */ /* 0x000fca0000000000 */
[----:B------:R-:W0:Y:S02]  /*05a0*/  SHFL.BFLY PT, R5, R8, 0x10, 0x1f ;  /* 0x0e001f0008057f89 */ /* 0x000e2400000e0000 */
[----:B0-----:R-:W-:-:S05]  /*05b0*/  FADD R5, R8, R5 ;  /* 0x0000000508057221 */ /* 0x001fca0000000000 */
        /* <DEDUP_REMOVED lines=8> */
[----:B------:R-:W-:Y:S04]  /*0640*/  @!P1 STS [R10], R9 ;  /* 0x000000090a009388 */ /* 0x000fe80000000800 */
[----:B------:R-:W-:Y:S06]  /*0650*/  BAR.SYNC 0x0 ;  /* 0x0000000000007b1d */ /* 0x000fec0000000000 */
[----:B------:R-:W0:Y:S01]  /*0660*/  @!P2 LDS R3, [R2.X4] ;  /* 0x000000000203a984 */ /* 0x000e220000004800 */
[----:B------:R-:W-:-:S03]  /*0670*/  MOV R9, 0x39e38e39 ;  /* 0x39e38e3900097802 */ /* 0x000fc60000000f00 */
[----:B0-----:R-:W0:Y:S02]  /*0680*/  SHFL.BFLY PT, R4, R3, 0x4, 0x1f ;  /* 0x0c801f0003047f89 */ /* 0x001e2400000e0000 */
[----:B0-----:R-:W-:-:S05]  /*0690*/  FADD R4, R3, R4 ;  /* 0x0000000403047221 */ /* 0x001fca0000000000 */
[----:B------:R-:W0:Y:S02]  /*06a0*/  SHFL.BFLY PT, R5, R4, 0x2, 0x1f ;  /* 0x0c401f0004057f89 */ /* 0x000e2400000e0000 */
[----:B0-----:R-:W-:-:S05]  /*06b0*/  FADD R5, R4, R5 ;  /* 0x0000000504057221 */ /* 0x001fca0000000000 */
[----:B------:R-:W0:Y:S02]  /*06c0*/  SHFL.BFLY PT, R6, R5, 0x1, 0x1f ;  /* 0x0c201f0005067f89 */ /* 0x000e2400000e0000 */
[----:B0-----:R-:W-:Y:S01]  /*06d0*/  FADD R7, R5, R6 ;  /* 0x0000000605077221 */ /* 0x001fe20000000000 */
[----:B------:R-:W-:-:S04]  /*06e0*/  IMAD.MOV.U32 R5, RZ, RZ, 0x4 ;  /* 0x00000004ff057424 */ /* 0x000fc800078e00ff */
[----:B------:R-:W-:Y:S01]  /*06f0*/  @P0 STS [R2.X4], R7 ;  /* 0x0000000702000388 */ /* 0x000fe20000004800 */
[----:B------:R-:W-:-:S03]  /*0700*/  IMAD.WIDE R4, R0, R5, c[0x0][0x180] ;  /* 0x0000600000047625 */ /* 0x000fc600078e0205 */
[----:B------:R-:W-:Y:S06]  /*0710*/  BAR.SYNC 0x0 ;  /* 0x0000000000007b1d */ /* 0x000fec0000000000 */
[----:B------:R-:W0:Y:S04]  /*0720*/  LDS R6, [RZ] ;  /* 0x00000000ff067984 */ /* 0x000e280000000800 */
[----:B------:R-:W-:Y:S06]  /*0730*/  BAR.SYNC 0x0 ;  /* 0x0000000000007b1d */ /* 0x000fec0000000000 */
[----:B0-----:R-:W-:Y:S01]  /*0740*/  STS [RZ], R6 ;  /* 0x00000006ff007388 */ /* 0x001fe20000000800 */
[----:B------:R-:W-:-:S03]  /*0750*/  FFMA R2, R6, R9, 9.9999997473787516356e-06 ;  /* 0x3727c5ac06027423 */ /* 0x000fc60000000009 */
[----:B------:R-:W-:Y:S06]  /*0760*/  BAR.SYNC 0x0 ;  /* 0x0000000000007b1d */ /* 0x000fec0000000000 */
[----:B------:R-:W0:Y:S01]  /*0770*/  LDS R3, [RZ] ;  /* 0x00000000ff037984 */ /* 0x000e220000000800 */
[----:B------:R-:W1:Y:S03]  /*0780*/  MUFU.RSQ R2, R2 ;  /* 0x0000000200027308 */ /* 0x000e660000001400 */
[----:B0-----:R0:W-:Y:S02]  /*0790*/  @!P3 STG.E [R4.64], R3 ;  /* 0x000000030400b986 */ /* 0x0011e4000c101906 */
[----:B01----:R-:W-:-:S03]  /*07a0*/  IADD3 R3, R33, 0x4, RZ ;  /* 0x0000000421037810 */ /* 0x003fc60007ffe0ff */
.L_x_0:
[C---:B------:R-:W-:Y:S01]  /*07b0*/  LOP3.LUT R34, R33.reuse, UR4, RZ, 0xfc, !PT ;  /* 0x0000000421227c12 */ /* 0x040fe2000f8efcff */
[----:B------:R-:W-:Y:S01]  /*07c0*/  CS2R R4, SRZ ;  /* 0x0000000000047805 */ /* 0x000fe2000001ff00 */
[----:B------:R-:W-:Y:S01]  /*07d0*/  IADD3 R8, P4, R33, UR4, RZ ;  /* 0x0000000421087c10 */ /* 0x000fe2000ff9e0ff */
[----:B------:R-:W-:Y:S01]  /*07e0*/  CS2R R6, SRZ ;  /* 0x0000000000067805 */ /* 0x000fe2000001ff00 */
[----:B------:R-:W-:Y:S01]  /*07f0*/  ISETP.GE.U32.AND P3, PT, R34, 0x900, PT ;  /* 0x000009002200780c */ /* 0x000fe20003f66070 */
[----:B------:R-:W-:Y:S01]  /*0800*/  IMAD R28, R0, 0x900, R34 ;  /* 0x00000900001c7824 */ /* 0x000fe200078e0222 */
[----:B------:R-:W-:-:S02]  /*0810*/  MOV R17, 0x2 ;  /* 0x0000000200117802 */ /* 0x000fc40000000f00 */
[----:B------:R-:W-:Y:S02]  /*0820*/  IADD3.X R9, RZ, RZ, RZ, P4, !PT ;  /* 0x000000ffff097210 */ /* 0x000fe400027fe4ff */
[----:B------:R-:W-:Y:S01]  /*0830*/  LEA R22, P4, R8, c[0x0][0x168], 0x2 ;  /* 0x00005a0008167a11 */ /* 0x000fe200078810ff */
[----:B------:R-:W-:Y:S01]  /*0840*/  IMAD.WIDE R16, R28, R17, c[0x0][0x160] ;  /* 0x000058001c107625 */ /* 0x000fe200078e0211 */
[----:B------:R-:W-:Y:S01]  /*0850*/  LOP3.LUT R13, R3, UR4, RZ, 0xfc, !PT ;  /* 0x00000004030d7c12 */ /* 0x000fe2000f8efcff */
[----:B------:R-:W-:Y:S01]  /*0860*/  CS2R R10, SRZ ;  /* 0x00000000000a7805 */ /* 0x000fe2000001ff00 */
[----:B------:R-:W-:Y:S02]  /*0870*/  LEA.HI.X R23, R8, c[0x0][0x16c], R9, 0x2, P4 ;  /* 0x00005b0008177a11 */ /* 0x000fe400020f1409 */
[----:B------:R-:W-:Y:S01]  /*0880*/  MOV R29, 0x4 ;  /* 0x00000004001d7802 */ /* 0x000fe20000000f00 */
[----:B------:R-:W-:Y:S01]  /*0890*/  CS2R R8, SRZ ;  /* 0x0000000000087805 */ /* 0x000fe2000001ff00 */
[----:B------:R-:W-:Y:S01]  /*08a0*/  IMAD R20, R0, 0x900, R13 ;  /* 0x0000090000147824 */ /* 0x000fe200078e020d */
[----:B------:R0:W2:Y:S01]  /*08b0*/  @!P3 LDG.E.EL.128 R4, [R16.64] ;  /* 0x000000061004b981 */ /* 0x0000a2000c2e1d00 */
[----:B------:R-:W-:Y:S01]  /*08c0*/  CS2R R12, SRZ ;  /* 0x00000000000c7805 */ /* 0x000fe2000001ff00 */
[----:B------:R-:W-:Y:S01]  /*08d0*/  CS2R R14, SRZ ;  /* 0x00000000000e7805 */ /* 0x000fe2000001ff00 */
[-C--:B------:R-:W-:Y:S01]  /*08e0*/  IMAD.WIDE R20, R20, R29.reuse, c[0x0][0x170] ;  /* 0x00005c0014147625 */ /* 0x080fe200078e021d */
[----:B------:R1:W3:Y:S04]  /*08f0*/  @!P3 LDG.E.EL.128 R8, [R22.64+0x10] ;  /* 0x000010061608b981 */ /* 0x0002e8000c2e1d00 */
[----:B------:R3:W4:Y:S01]  /*0900*/  @!P3 LDG.E.EL.128 R12, [R20.64] ;  /* 0x00000006140cb981 */ /* 0x000722000c2e1d00 */
[----:B------:R-:W-:Y:S01]  /*0910*/  CS2R R18, SRZ ;  /* 0x0000000000127805 */ /* 0x000fe2000001ff00 */
[----:B0-----:R-:W-:Y:S01]  /*0920*/  CS2R R16, SRZ ;  /* 0x0000000000107805 */ /* 0x001fe2000001ff00 */
[----:B------:R-:W-:Y:S01]  /*0930*/  IMAD.WIDE.U32 R34, R34, R29, c[0x0][0x168] ;  /* 0x00005a0022227625 */ /* 0x000fe200078e001d */
[----:B-1----:R-:W-:-:S03]  /*0940*/  CS2R R22, SRZ ;  /* 0x0000000000167805 */ /* 0x002fc6000001ff00 */
[----:B------:R-:W-:Y:S01]  /*0950*/  IMAD.WIDE R28, R28, R29, c[0x0][0x170] ;  /* 0x00005c001c1c7625 */ /* 0x000fe200078e021d */
[----:B------:R0:W5:Y:S01]  /*0960*/  @!P3 LDG.E.EL.128 R16, [R34.64] ;  /* 0x000000062210b981 */ /* 0x000162000c2e1d00 */
[----:B--2---:R-:W-:Y:S02]  /*0970*/  SEL R6, R6, RZ, !P3 ;  /* 0x000000ff06067207 */ /* 0x004fe40005800000 */
[----:B---3--:R-:W-:-:S03]  /*0980*/  SEL R20, R8, RZ, !P3 ;  /* 0x000000ff08147207 */ /* 0x008fc60005800000 */
[----:B------:R-:W-:Y:S01]  /*0990*/  IMAD.U32 R37, R6, 0x10000, RZ ;  /* 0x0001000006257824 */ /* 0x000fe200078e00ff */
[----:B----4-:R-:W-:-:S03]  /*09a0*/  SEL R8, R12, RZ, !P3 ;  /* 0x000000ff0c087207 */ /* 0x010fc60005800000 */
[----:B------:R-:W-:Y:S01]  /*09b0*/  FMUL R21, R37, R2 ;  /* 0x0000000225157220 */ /* 0x000fe20000400000 */
[----:B------:R-:W-:-:S04]  /*09c0*/  FADD R12, R20, 1 ;  /* 0x3f800000140c7421 */ /* 0x000fc80000000000 */
[----:B------:R-:W-:Y:S02]  /*09d0*/  FFMA R8, R21, R12, R8 ;  /* 0x0000000c15087223 */ /* 0x000fe40000000008 */
[----:B------:R-:W-:-:S06]  /*09e0*/  CS2R R20, SRZ ;  /* 0x0000000000147805 */ /* 0x000fcc000001ff00 */
[----:B------:R-:W2:Y:S01]  /*09f0*/  @!P3 LDG.E.EL.128 R20, [R28.64] ;  /* 0x000000061c14b981 */ /* 0x000ea2000c2e1d00 */
[----:B------:R-:W-:Y:S02]  /*0a00*/  SEL R7, R7, RZ, !P3 ;  /* 0x000000ff07077207 */ /* 0x000fe40005800000 */
[----:B------:R-:W-:Y:S02]  /*0a10*/  SEL R10, R10, RZ, !P3 ;  /* 0x000000ff0a0a7207 */ /* 0x000fe40005800000 */
[C---:B0-----:R-:W-:Y:S02]  /*0a20*/  SHF.L.U32 R35, R7.reuse, 0x10, RZ ;  /* 0x0000001007237819 */ /* 0x041fe400000006ff */
[----:B------:R-:W-:Y:S01]  /*0a30*/  PRMT R7, R7, 0x7632, R7 ;  /* 0x0000763207077816 */ /* 0x000fe20000000007 */
[----:B------:R-:W-:Y:S01]  /*0a40*/  FADD R10, R10, 1 ;  /* 0x3f8000000a0a7421 */ /* 0x000fe20000000000 */
[----:B------:R-:W-:Y:S01]  /*0a50*/  SEL R14, R14, RZ, !P3 ;  /* 0x000000ff0e0e7207 */ /* 0x000fe20005800000 */
[----:B------:R-:W-:Y:S01]  /*0a60*/  FMUL R35, R35, R2 ;  /* 0x0000000223237220 */ /* 0x000fe20000400000 */
[----:B------:R-:W-:-:S02]  /*0a70*/  SEL R11, R11, RZ, !P3 ;  /* 0x000000ff0b0b7207 */ /* 0x000fc40005800000 */
[----:B------:R-:W-:Y:S01]  /*0a80*/  SHF.L.U32 R37, R7, 0x10, RZ ;  /* 0x0000001007257819 */ /* 0x000fe200000006ff */
[----:B------:R-:W-:Y:S01]  /*0a90*/  FFMA R7, R35, R10, R14 ;  /* 0x0000000a23077223 */ /* 0x000fe2000000000e */
[----:B------:R-:W-:Y:S01]  /*0aa0*/  SEL R15, R15, RZ, !P3 ;  /* 0x000000ff0f0f7207 */ /* 0x000fe20005800000 */
[----:B------:R-:W-:Y:S01]  /*0ab0*/  FADD R11, R11, 1 ;  /* 0x3f8000000b0b7421 */ /* 0x000fe20000000000 */
[----:B------:R-:W-:Y:S01]  /*0ac0*/  PRMT R6, R6, 0x7632, R6 ;  /* 0x0000763206067816 */ /* 0x000fe20000000006 */
[----:B------:R-:W-:Y:S01]  /*0ad0*/  FMUL R10, R37, R2 ;  /* 0x00000002250a7220 */ /* 0x000fe20000400000 */
[----:B------:R-:W-:Y:S01]  /*0ae0*/  FMUL R7, R7, R7 ;  /* 0x0000000707077220 */ /* 0x000fe20000400000 */
[----:B------:R-:W-:Y:S02]  /*0af0*/  SEL R9, R9, RZ, !P3 ;  /* 0x000000ff09097207 */ /* 0x000fe40005800000 */
[----:B------:R-:W-:Y:S01]  /*0b00*/  FFMA R10, R10, R11, R15 ;  /* 0x0000000b0a0a7223 */ /* 0x000fe2000000000f */
[----:B------:R-:W-:Y:S01]  /*0b10*/  SHF.L.U32 R11, R6, 0x10, RZ ;  /* 0x00000010060b7819 */ /* 0x000fe200000006ff */
[----:B------:R-:W-:-:S02]  /*0b20*/  FMUL R6, R8, R8 ;  /* 0x0000000808067220 */ /* 0x000fc40000400000 */
[----:B------:R-:W-:Y:S01]  /*0b30*/  FMUL R10, R10, R10 ;  /* 0x0000000a0a0a7220 */ /* 0x000fe20000400000 */
[----:B------:R-:W-:Y:S01]  /*0b40*/  SEL R13, R13, RZ, !P3 ;  /* 0x000000ff0d0d7207 */ /* 0x000fe20005800000 */
[----:B------:R-:W-:Y:S01]  /*0b50*/  FADD R9, R9, 1 ;  /* 0x3f80000009097421 */ /* 0x000fe20000000000 */
[----:B------:R-:W-:Y:S01]  /*0b60*/  FSEL R7, R7, -RZ, !P3 ;  /* 0x800000ff07077208 */ /* 0x000fe20005800000 */
[----:B------:R-:W-:Y:S01]  /*0b70*/  FMUL R8, R11, R2 ;  /* 0x000000020b087220 */ /* 0x000fe20000400000 */
[----:B------:R-:W-:Y:S02]  /*0b80*/  FSEL R12, R6, -RZ, !P3 ;  /* 0x800000ff060c7208 */ /* 0x000fe40005800000 */
[----:B------:R-:W-:Y:S02]  /*0b90*/  SEL R4, R4, RZ, !P3 ;  /* 0x000000ff04047207 */ /* 0x000fe40005800000 */
[----:B------:R-:W-:Y:S02]  /*0ba0*/  SEL R6, R5, RZ, !P3 ;  /* 0x000000ff05067207 */ /* 0x000fe40005800000 */
[----:B------:R-:W-:Y:S01]  /*0bb0*/  FSEL R10, R10, -RZ, !P3 ;  /* 0x800000ff0a0a7208 */ /* 0x000fe20005800000 */
[----:B------:R-:W-:Y:S01]  /*0bc0*/  FFMA R5, R8, R9, R13 ;  /* 0x0000000908057223 */ /* 0x000fe2000000000d */
[----:B------:R-:W-:Y:S01]  /*0bd0*/  FADD R36, R7, R36 ;  /* 0x0000002407247221 */ /* 0x000fe20000000000 */
[----:B------:R-:W-:-:S02]  /*0be0*/  PRMT R7, R4, 0x7632, R7 ;  /* 0x0000763204077816 */ /* 0x000fc40000000007 */
[----:B------:R-:W-:Y:S01]  /*0bf0*/  PRMT R9, R6, 0x7632, R9 ;  /* 0x0000763206097816 */ /* 0x000fe20000000009 */
[----:B------:R-:W-:Y:S01]  /*0c00*/  FADD R27, R10, R27 ;  /* 0x0000001b0a1b7221 */ /* 0x000fe20000000000 */
[----:B-----5:R-:W-:Y:S02]  /*0c10*/  SEL R11, R17, RZ, !P3 ;  /* 0x000000ff110b7207 */ /* 0x020fe40005800000 */
[----:B------:R-:W-:Y:S02]  /*0c20*/  SEL R16, R16, RZ, !P3 ;  /* 0x000000ff10107207 */ /* 0x000fe40005800000 */
[----:B------:R-:W-:Y:S02]  /*0c30*/  SEL R10, R18, RZ, !P3 ;  /* 0x000000ff120a7207 */ /* 0x000fe40005800000 */
[----:B------:R-:W-:Y:S02]  /*0c40*/  SHF.L.U32 R13, R4, 0x10, RZ ;  /* 0x00000010040d7819 */ /* 0x000fe400000006ff */
[----:B------:R-:W-:-:S02]  /*0c50*/  SHF.L.U32 R17, R6, 0x10, RZ ;  /* 0x0000001006117819 */ /* 0x000fc400000006ff */
[----:B------:R-:W-:Y:S01]  /*0c60*/  SEL R8, R19, RZ, !P3 ;  /* 0x000000ff13087207 */ /* 0x000fe20005800000 */
[----:B------:R-:W-:Y:S01]  /*0c70*/  IMAD.U32 R19, R9, 0x10000, RZ ;  /* 0x0001000009137824 */ /* 0x000fe200078e00ff */
[----:B------:R-:W-:Y:S01]  /*0c80*/  SHF.L.U32 R15, R7, 0x10, RZ ;  /* 0x00000010070f7819 */ /* 0x000fe200000006ff */
[----:B------:R-:W-:Y:S01]  /*0c90*/  FADD R10, R10, 1 ;  /* 0x3f8000000a0a7421 */ /* 0x000fe20000000000 */
[----:B------:R-:W-:Y:S01]  /*0ca0*/  FADD R16, R16, 1 ;  /* 0x3f80000010107421 */ /* 0x000fe20000000000 */
[-C--:B------:R-:W-:Y:S01]  /*0cb0*/  FMUL R9, R13, R2.reuse ;  /* 0x000000020d097220 */ /* 0x080fe20000400000 */
[-C--:B------:R-:W-:Y:S01]  /*0cc0*/  FMUL R7, R17, R2.reuse ;  /* 0x0000000211077220 */ /* 0x080fe20000400000 */
[----:B------:R-:W-:Y:S01]  /*0cd0*/  FADD R8, R8, 1 ;  /* 0x3f80000008087421 */ /* 0x000fe20000000000 */
[----:B------:R-:W-:Y:S01]  /*0ce0*/  FADD R11, R11, 1 ;  /* 0x3f8000000b0b7421 */ /* 0x000fe20000000000 */
[-C--:B------:R-:W-:Y:S01]  /*0cf0*/  FMUL R6, R15, R2.reuse ;  /* 0x000000020f067220 */ /* 0x080fe20000400000 */
[----:B------:R-:W-:Y:S01]  /*0d00*/  FMUL R4, R19, R2 ;  /* 0x0000000213047220 */ /* 0x000fe20000400000 */
[----:B------:R-:W-:Y:S01]  /*0d10*/  PLOP3.LUT P4, PT, PT, PT, UP0, 0x80, 0x0 ;  /* 0x000000000000781c */ /* 0x000fe20003f8f008 */
[----:B------:R-:W-:Y:S01]  /*0d20*/  FMUL R5, R5, R5 ;  /* 0x0000000505057220 */ /* 0x000fe20000400000 */
[----:B------:R-:W-:-:S02]  /*0d30*/  UPLOP3.LUT UP0, UPT, UPT, UPT, UPT, 0x40, 0x0 ;  /* 0x000000000000789c */ /* 0x000fc40003f0e870 */
[----:B------:R-:W-:Y:S02]  /*0d40*/  UMOV UR4, 0x800 ;  /* 0x0000080000047882 */ /* 0x000fe40000000000 */
[----:B------:R-:W-:Y:S01]  /*0d50*/  FSEL R5, R5, -RZ, !P3 ;  /* 0x800000ff05057208 */ /* 0x000fe20005800000 */
[----:B------:R-:W-:-:S04]  /*0d60*/  FADD R31, R12, R31 ;  /* 0x0000001f0c1f7221 */ /* 0x000fc80000000000 */
[----:B------:R-:W-:Y:S01]  /*0d70*/  FADD R32, R5, R32 ;  /* 0x0000002005207221 */ /* 0x000fe20000000000 */
[----:B--2---:R-:W-:Y:S02]  /*0d80*/  SEL R20, R20, RZ, !P3 ;  /* 0x000000ff14147207 */ /* 0x004fe40005800000 */
[----:B------:R-:W-:Y:S02]  /*0d90*/  SEL R22, R22, RZ, !P3 ;  /* 0x000000ff16167207 */ /* 0x000fe40005800000 */
[----:B------:R-:W-:Y:S02]  /*0da0*/  SEL R21, R21, RZ, !P3 ;  /* 0x000000ff15157207 */ /* 0x000fe40005800000 */
[----:B------:R-:W-:Y:S01]  /*0db0*/  SEL R23, R23, RZ, !P3 ;  /* 0x000000ff17177207 */ /* 0x000fe20005800000 */
[----:B------:R-:W-:Y:S01]  /*0dc0*/  FFMA R9, R9, R16, R20 ;  /* 0x0000001009097223 */ /* 0x000fe20000000014 */
[----:B------:R-:W-:Y:S01]  /*0dd0*/  FFMA R7, R7, R10, R22 ;  /* 0x0000000a07077223 */ /* 0x000fe20000000016 */
[----:B------:R-:W-:-:S02]  /*0de0*/  FFMA R6, R6, R11, R21 ;  /* 0x0000000b06067223 */ /* 0x000fc40000000015 */
[----:B------:R-:W-:Y:S01]  /*0df0*/  FFMA R4, R4, R8, R23 ;  /* 0x0000000804047223 */ /* 0x000fe20000000017 */
[----:B------:R-:W-:Y:S01]  /*0e00*/  FMUL R7, R7, R7 ;  /* 0x0000000707077220 */ /* 0x000fe20000400000 */
[----:B------:R-:W-:Y:S01]  /*0e10*/  FMUL R9, R9, R9 ;  /* 0x0000000909097220 */ /* 0x000fe20000400000 */
[----:B------:R-:W-:Y:S01]  /*0e20*/  FMUL R6, R6, R6 ;  /* 0x0000000606067220 */ /* 0x000fe20000400000 */
[----:B------:R-:W-:Y:S02]  /*0e30*/  FMUL R4, R4, R4 ;  /* 0x0000000404047220 */ /* 0x000fe40000400000 */
[----:B------:R-:W-:Y:S02]  /*0e40*/  FSEL R11, R7, -RZ, !P3 ;  /* 0x800000ff070b7208 */ /* 0x000fe40005800000 */
[----:B------:R-:W-:Y:S02]  /*0e50*/  FSEL R8, R9, -RZ, !P3 ;  /* 0x800000ff09087208 */ /* 0x000fe40005800000 */
[----:B------:R-:W-:-:S02]  /*0e60*/  FSEL R9, R4, -RZ, !P3 ;  /* 0x800000ff04097208 */ /* 0x000fc40005800000 */
[----:B------:R-:W-:Y:S01]  /*0e70*/  FSEL R7, R6, -RZ, !P3 ;  /* 0x800000ff06077208 */ /* 0x000fe20005800000 */
[----:B------:R-:W-:Y:S01]  /*0e80*/  FADD R30, R11, R30 ;  /* 0x0000001e0b1e7221 */ /* 0x000fe20000000000 */
[----:B------:R-:W-:Y:S01]  /*0e90*/  FADD R25, R8, R25 ;  /* 0x0000001908197221 */ /* 0x000fe20000000000 */
[----:B------:R-:W-:Y:S02]  /*0ea0*/  FADD R24, R9, R24 ;  /* 0x0000001809187221 */ /* 0x000fe40000000000 */
[----:B------:R-:W-:Y:S01]  /*0eb0*/  FADD R26, R7, R26 ;  /* 0x0000001a071a7221 */ /* 0x000fe20000000000 */
[----:B------:R-:W-:Y:S05]  /*0ec0*/  @P4 BRA `(.L_x_0) ;  /* 0xfffff8e000004947 */ /* 0x000fea000383ffff */
[----:B------:R-:W-:Y:S01]  /*0ed0*/  FADD R25, R25, R26 ;  /* 0x0000001a19197221 */ /* 0x000fe20000000000 */
[----:B------:R-:W0:Y:S01]  /*0ee0*/  S2R R10, SR_TID.X ;  /* 0x00000000000a7919 */ /* 0x000e220000002100 */
[----:B------:R-:W-:Y:S02]  /*0ef0*/  UPLOP3.LUT UP0, UPT, UPT, UPT, UPT, 0x80, 0x0 ;  /* 0x000000000000789c */ /* 0x000fe40003f0f070 */
[----:B------:R-:W-:Y:S01]  /*0f00*/  FADD R25, R30, R25 ;  /* 0x000000191e197221 */ /* 0x000fe20000000000 */
[----:B------:R-:W-:Y:S06]  /*0f10*/  BAR.SYNC 0x0 ;  /* 0x0000000000007b1d */ /* 0x000fec0000000000 */
[----:B------:R-:W-:Y:S01]  /*0f20*/  FADD R24, R24, R25 ;  /* 0x0000001918187221 */ /* 0x000fe20000000000 */
[----:B------:R-:W-:-:S03]  /*0f30*/  UMOV UR4, URZ ;  /* 0x0000003f00047c82 */ /* 0x000fc60008000000 */
[----:B------:R-:W-:-:S04]  /*0f40*/  FADD R31, R31, R24 ;  /* 0x000000181f1f7221 */ /* 0x000fc80000000000 */
[----:B------:R-:W-:-:S04]  /*0f50*/  FADD R31, R32, R31 ;  /* 0x0000001f201f7221 */ /* 0x000fc80000000000 */
[----:B------:R-:W-:Y:S01]  /*0f60*/  FADD R36, R36, R31 ;  /* 0x0000001f24247221 */ /* 0x000fe20000000000 */
[----:B0-----:R-:W-:-:S03]  /*0f70*/  SHF.R.U32.HI R11, RZ, 0x3, R10 ;  /* 0x00000003ff0b7819 */ /* 0x001fc6000001160a */
[----:B------:R-:W-:Y:S01]  /*0f80*/  FADD R36, R27, R36 ;  /* 0x000000241b247221 */ /* 0x000fe20000000000 */
[----:B------:R-:W-:-:S04]  /*0f90*/  LOP3.LUT R12, R11, 0x1c, RZ, 0xc0, !PT ;  /* 0x0000001c0b0c7812 */ /* 0x000fc800078ec0ff */
        /* <DEDUP_REMOVED lines=19> */
[----:B0-----:R-:W-:-:S05]  /*10d0*/  FADD R7, R4, R7 ;  /* 0x0000000704077221 */ /* 0x001fca0000000000 */
[----:B------:R-:W-:Y:S04]  /*10e0*/  @P0 STS [R10.X4], R7 ;  /* 0x000000070a000388 */ /* 0x000fe80000004800 */
[----:B------:R-:W-:Y:S06]  /*10f0*/  BAR.SYNC 0x0 ;  /* 0x0000000000007b1d */ /* 0x000fec0000000000 */
[----:B------:R-:W0:Y:S02]  /*1100*/  LDS R6, [RZ] ;  /* 0x00000000ff067984 */ /* 0x000e240000000800 */
[----:B0-----:R-:W-:-:S04]  /*1110*/  FFMA R6, R6, R9, 9.9999997473787516356e-06 ;  /* 0x3727c5ac06067423 */ /* 0x001fc80000000009 */
[----:B------:R0:W1:Y:S03]  /*1120*/  MUFU.RSQ R32, R6 ;  /* 0x0000000600207308 */ /* 0x0000660000001400 */
.L_x_1:
[----:B------:R-:W-:Y:S01]  /*1130*/  LOP3.LUT R29, R33, UR4, RZ, 0xfc, !PT ;  /* 0x00000004211d7c12 */ /* 0x000fe2000f8efcff */
[----:B0-----:R-:W-:Y:S01]  /*1140*/  CS2R R4, SRZ ;  /* 0x0000000000047805 */ /* 0x001fe2000001ff00 */
[----:B------:R-:W-:Y:S01]  /*1150*/  MOV R34, 0x2 ;  /* 0x0000000200227802 */ /* 0x000fe20000000f00 */
[----:B0-----:R-:W-:Y:S01]  /*1160*/  CS2R R6, SRZ ;  /* 0x0000000000067805 */ /* 0x001fe2000001ff00 */
[----:B------:R-:W-:Y:S01]  /*1170*/  ISETP.GE.U32.AND P1, PT, R29, 0x900, PT ;  /* 0x000009001d00780c */ /* 0x000fe20003f26070 */
[----:B------:R-:W-:Y:S01]  /*1180*/  IMAD R35, R0, 0x900, R29 ;  /* 0x0000090000237824 */ /* 0x000fe200078e021d */
[----:B------:R-:W-:Y:S01]  /*1190*/  MOV R28, 0x4 ;  /* 0x00000004001c7802 */ /* 0x000fe20000000f00 */
[----:B------:R-:W-:Y:S02]  /*11a0*/  CS2R R8, SRZ ;  /* 0x0000000000087805 */ /* 0x000fe4000001ff00 */
[----:B------:R-:W-:Y:S01]  /*11b0*/  IMAD.WIDE R16, R35, R34, c[0x0][0x160] ;  /* 0x0000580023107625 */ /* 0x000fe200078e0222 */
[----:B------:R-:W-:-:S03]  /*11c0*/  CS2R R10, SRZ ;  /* 0x00000000000a7805 */ /* 0x000fc6000001ff00 */
[-C--:B------:R-:W-:Y:S01]  /*11d0*/  IMAD.WIDE.U32 R22, R29, R28.reuse, c[0x0][0x168] ;  /* 0x00005a001d167625 */ /* 0x080fe200078e001c */
[----:B------:R-:W-:Y:S01]  /*11e0*/  CS2R R12, SRZ ;  /* 0x00000000000c7805 */ /* 0x000fe2000001ff00 */
[----:B------:R-:W-:Y:S02]  /*11f0*/  CS2R R14, SRZ ;  /* 0x00000000000e7805 */ /* 0x000fe4000001ff00 */
[----:B------:R0:W2:Y:S01]  /*1200*/  @!P1 LDG.E.EF.128 R4, [R16.64] ;  /* 0x0000000610049981 */ /* 0x0000a2000c0e1d00 */
[----:B------:R-:W-:-:S03]  /*1210*/  IMAD.WIDE R24, R35, R28, c[0x0][0x170] ;  /* 0x00005c0023187625 */ /* 0x000fc600078e021c */
[----:B------:R-:W3:Y:S04]  /*1220*/  @!P1 LDG.E.EL.128 R8, [R22.64] ;  /* 0x0000000616089981 */ /* 0x000ee8000c2e1d00 */
[----:B------:R4:W5:Y:S01]  /*1230*/  @!P1 LDG.E.EF.128 R12, [R24.64] ;  /* 0x00000006180c9981 */ /* 0x000962000c0e1d00 */
[----:B------:R-:W-:Y:S01]  /*1240*/  LOP3.LUT R21, R3, UR4, RZ, 0xfc, !PT ;  /* 0x0000000403157c12 */ /* 0x000fe2000f8efcff */
[----:B0-----:R-:W-:Y:S01]  /*1250*/  CS2R R16, SRZ ;  /* 0x0000000000107805 */ /* 0x001fe2000001ff00 */
[----:B------:R-:W-:Y:S01]  /*1260*/  IADD3 R20, P0, R33, UR4, RZ ;  /* 0x0000000421147c10 */ /* 0x000fe2000ff1e0ff */
[----:B------:R-:W-:Y:S02]  /*1270*/  CS2R R18, SRZ ;  /* 0x0000000000127805 */ /* 0x000fe4000001ff00 */
[----:B------:R-:W-:Y:S01]  /*1280*/  IMAD R27, R0, 0x900, R21 ;  /* 0x00000900001b7824 */ /* 0x000fe200078e0215 */
[----:B------:R-:W-:-:S03]  /*1290*/  IADD3.X R21, RZ, RZ, RZ, P0, !PT ;  /* 0x000000ffff157210 */ /* 0x000fc600007fe4ff */
[----:B----4-:R-:W-:-:S05]  /*12a0*/  IMAD.WIDE R24, R27, R28, c[0x0][0x170] ;  /* 0x00005c001b187625 */ /* 0x010fca00078e021c */
[----:B------:R0:W4:Y:S01]  /*12b0*/  @!P1 LDG.E.EF.128 R16, [R24.64] ;  /* 0x0000000618109981 */ /* 0x000122000c0e1d00 */
[----:B--2---:R-:W-:Y:S02]  /*12c0*/  SEL R36, R4, RZ, !P1 ;  /* 0x000000ff04247207 */ /* 0x004fe40004800000 */
[----:B------:R-:W-:Y:S02]  /*12d0*/  SHF.L.U32 R4, R20, 0x2, RZ ;  /* 0x0000000214047819 */ /* 0x000fe400000006ff */
[----:B---3--:R-:W-:Y:S02]  /*12e0*/  SEL R8, R8, RZ, !P1 ;  /* 0x000000ff08087207 */ /* 0x008fe40004800000 */
[----:B------:R-:W-:Y:S02]  /*12f0*/  SHF.L.U32 R37, R36, 0x10, RZ ;  /* 0x0000001024257819 */ /* 0x000fe400000006ff */
[----:B-----5:R-:W-:Y:S01]  /*1300*/  SEL R22, R12, RZ, !P1 ;  /* 0x000000ff0c167207 */ /* 0x020fe20004800000 */
[----:B------:R-:W-:Y:S01]  /*1310*/  FADD R8, R8, 1 ;  /* 0x3f80000008087421 */ /* 0x000fe20000000000 */
[----:B------:R-:W-:Y:S01]  /*1320*/  SHF.L.U64.HI R12, R20, 0x2, R21 ;  /* 0x00000002140c7819 */ /* 0x000fe20000010215 */
[----:B------:R-:W-:Y:S01]  /*1330*/  FMUL R37, R2, R37 ;  /* 0x0000002502257220 */ /* 0x000fe20000400000 */
[----:B------:R-:W-:-:S03]  /*1340*/  IADD3 R26, P0, R4, c[0x0][0x168], RZ ;  /* 0x00005a00041a7a10 */ /* 0x000fc60007f1e0ff */
[----:B------:R-:W-:Y:S01]  /*1350*/  FFMA R37, R37, R8, R22 ;  /* 0x0000000825257223 */ /* 0x000fe20000000016 */
[----:B------:R-:W-:Y:S01]  /*1360*/  SEL R8, R5, RZ, !P1 ;  /* 0x000000ff05087207 */ /* 0x000fe20004800000 */
[----:B------:R-:W-:Y:S01]  /*1370*/  CS2R R20, SRZ ;  /* 0x0000000000147805 */ /* 0x000fe2000001ff00 */
[----:B------:R-:W-:Y:S01]  /*1380*/  SEL R5, R10, RZ, !P1 ;  /* 0x000000ff0a057207 */ /* 0x000fe20004800000 */
[----:B------:R-:W-:Y:S01]  /*1390*/  CS2R R22, SRZ ;  /* 0x0000000000167805 */ /* 0x000fe2000001ff00 */
[----:B------:R-:W-:Y:S01]  /*13a0*/  IADD3.X R27, R12, c[0x0][0x16c], RZ, P0, !PT ;  /* 0x00005b000c1b7a10 */ /* 0x000fe200007fe4ff */
[----:B------:R-:W-:Y:S01]  /*13b0*/  IMAD.U32 R31, R8, 0x10000, RZ ;  /* 0x00010000081f7824 */ /* 0x000fe200078e00ff */
[----:B0-----:R-:W-:Y:S01]  /*13c0*/  SEL R25, R14, RZ, !P1 ;  /* 0x000000ff0e197207 */ /* 0x001fe20004800000 */
[----:B------:R-:W-:Y:S02]  /*13d0*/  FADD R5, R5, 1 ;  /* 0x3f80000005057421 */ /* 0x000fe40000000000 */
[----:B------:R-:W-:Y:S01]  /*13e0*/  FMUL R10, R2, R31 ;  /* 0x0000001f020a7220 */ /* 0x000fe20000400000 */
[----:B------:R0:W2:Y:S01]  /*13f0*/  @!P1 LDG.E.EL.128 R20, [R26.64+0x10] ;  /* 0x000010061a149981 */ /* 0x0000a2000c2e1d00 */
[----:B------:R-:W-:-:S02]  /*1400*/  IADD3 R4, P0, R4, c[0x0][0x178], RZ ;  /* 0x00005e0004047a10 */ /* 0x000fc40007f1e0ff */
[----:B------:R-:W-:Y:S02]  /*1410*/  FFMA R10, R10, R5, R25 ;  /* 0x000000050a0a7223 */ /* 0x000fe40000000019 */
[----:B------:R-:W-:Y:S01]  /*1420*/  CS2R R24, SRZ ;  /* 0x0000000000187805 */ /* 0x000fe2000001ff00 */
[----:B------:R-:W-:Y:S01]  /*1430*/  IADD3.X R5, R12, c[0x0][0x17c], RZ, P0, !PT ;  /* 0x00005f000c057a10 */ /* 0x000fe200007fe4ff */
[----:B0-----:R-:W-:Y:S01]  /*1440*/  CS2R R26, SRZ ;  /* 0x00000000001a7805 */ /* 0x001fe2000001ff00 */
[----:B------:R-:W-:-:S05]  /*1450*/  CS2R R30, SRZ ;  /* 0x00000000001e7805 */ /* 0x000fca000001ff00 */
[----:B------:R0:W3:Y:S02]  /*1460*/  @!P1 LDG.E.EL.128 R24, [R4.64+0x10] ;  /* 0x0000100604189981 */ /* 0x0000e4000c2e1d00 */
[----:B0-----:R-:W-:Y:S02]  /*1470*/  IMAD.WIDE.U32 R4, R29, R28, c[0x0][0x178] ;  /* 0x00005e001d047625 */ /* 0x001fe400078e001c */
[----:B------:R-:W-:-:S06]  /*1480*/  CS2R R28, SRZ ;  /* 0x00000000001c7805 */ /* 0x000fcc000001ff00 */
[----:B------:R0:W5:Y:S01]  /*1490*/  @!P1 LDG.E.EL.128 R28, [R4.64] ;  /* 0x00000006041c9981 */ /* 0x000162000c2e1d00 */
[----:B------:R-:W-:Y:S02]  /*14a0*/  PRMT R36, R36, 0x7632, R36 ;  /* 0x0000763224247816 */ /* 0x000fe40000000024 */
[----:B------:R-:W-:Y:S02]  /*14b0*/  SEL R12, R9, RZ, !P1 ;  /* 0x000000ff090c7207 */ /* 0x000fe40004800000 */
[----:B------:R-:W-:Y:S02]  /*14c0*/  SHF.L.U32 R9, R36, 0x10, RZ ;  /* 0x0000001024097819 */ /* 0x000fe400000006ff */
[----:B------:R-:W-:Y:S01]  /*14d0*/  SEL R14, R13, RZ, !P1 ;  /* 0x000000ff0d0e7207 */ /* 0x000fe20004800000 */
[----:B------:R-:W-:Y:S02]  /*14e0*/  FADD R12, R12, 1 ;  /* 0x3f8000000c0c7421 */ /* 0x000fe40000000000 */
[----:B------:R-:W-:Y:S01]  /*14f0*/  FMUL R9, R2, R9 ;  /* 0x0000000902097220 */ /* 0x000fe20000400000 */
[----:B------:R-:W-:-:S03]  /*1500*/  PRMT R8, R8, 0x7632, R8 ;  /* 0x0000763208087816 */ /* 0x000fc60000000008 */
[----:B------:R-:W-:Y:S01]  /*1510*/  FFMA R9, R9, R12, R14 ;  /* 0x0000000c09097223 */ /* 0x000fe2000000000e */
[----:B------:R-:W-:Y:S02]  /*1520*/  SEL R12, R11, RZ, !P1 ;  /* 0x000000ff0b0c7207 */ /* 0x000fe40004800000 */
[----:B------:R-:W-:Y:S02]  /*1530*/  SHF.L.U32 R11, R8, 0x10, RZ ;  /* 0x00000010080b7819 */ /* 0x000fe400000006ff */
[----:B------:R-:W-:Y:S01]  /*1540*/  SEL R8, R15, RZ, !P1 ;  /* 0x000000ff0f087207 */ /* 0x000fe20004800000 */
[----:B0-----:R-:W-:Y:S01]  /*1550*/  FADD R4, R12, 1 ;  /* 0x3f8000000c047421 */ /* 0x001fe20000000000 */
[----:B------:R-:W-:Y:S01]  /*1560*/  SEL R6, R6, RZ, !P1 ;  /* 0x000000ff06067207 */ /* 0x000fe20004800000 */
[----:B------:R-:W-:-:S04]  /*1570*/  FMUL R5, R2, R11 ;  /* 0x0000000b02057220 */ /* 0x000fc80000400000 */
[----:B------:R-:W-:Y:S01]  /*1580*/  FFMA R5, R5, R4, R8 ;  /* 0x0000000405057223 */ /* 0x000fe20000000008 */
[----:B------:R-:W-:Y:S02]  /*1590*/  PRMT R4, R6, 0x7632, R4 ;  /* 0x0000763206047816 */ /* 0x000fe40000000004 */
[----:B------:R-:W-:Y:S02]  /*15a0*/  SEL R7, R7, RZ, !P1 ;  /* 0x000000ff07077207 */ /* 0x000fe40004800000 */
[----:B------:R-:W-:Y:S02]  /*15b0*/  SHF.L.U32 R13, R4, 0x10, RZ ;  /* 0x00000010040d7819 */ /* 0x000fe400000006ff */
[----:B------:R-:W-:Y:S02]  /*15c0*/  SHF.L.U32 R11, R6, 0x10, RZ ;  /* 0x00000010060b7819 */ /* 0x000fe400000006ff */
[----:B------:R-:W-:Y:S01]  /*15d0*/  PRMT R4, R7, 0x7632, R4 ;  /* 0x0000763207047816 */ /* 0x000fe20000000004 */
[----:B------:R-:W-:Y:S01]  /*15e0*/  FMUL R6, R2, R13 ;  /* 0x0000000d02067220 */ /* 0x000fe20000400000 */
[----:B----4-:R-:W-:Y:S01]  /*15f0*/  SEL R16, R16, RZ, !P1 ;  /* 0x000000ff10107207 */ /* 0x010fe20004800000 */
[----:B------:R-:W-:Y:S01]  /*1600*/  FMUL R11, R2, R11 ;  /* 0x0000000b020b7220 */ /* 0x000fe20000400000 */
[----:B------:R-:W-:-:S02]  /*1610*/  SEL R17, R17, RZ, !P1 ;  /* 0x000000ff11117207 */ /* 0x000fc40004800000 */
[----:B------:R-:W-:Y:S02]  /*1620*/  SHF.L.U32 R13, R7, 0x10, RZ ;  /* 0x00000010070d7819 */ /* 0x000fe400000006ff */
[----:B------:R-:W-:Y:S02]  /*1630*/  SHF.L.U32 R15, R4, 0x10, RZ ;  /* 0x00000010040f7819 */ /* 0x000fe400000006ff */
[----:B------:R-:W-:Y:S02]  /*1640*/  SEL R18, R18, RZ, !P1 ;  /* 0x000000ff12127207 */ /* 0x000fe40004800000 */
[----:B------:R-:W-:Y:S01]  /*1650*/  SEL R19, R19, RZ, !P1 ;  /* 0x000000ff13137207 */ /* 0x000fe20004800000 */
[----:B------:R-:W-:Y:S01]  /*1660*/  FMUL R4, R2, R15 ;  /* 0x0000000f02047220 */ /* 0x000fe20000400000 */
[C---:B-1----:R-:W-:Y:S01]  /*1670*/  FMUL R37, R32.reuse, R37 ;  /* 0x0000002520257220 */ /* 0x042fe20000400000 */
[C---:B------:R-:W-:Y:S01]  /*1680*/  FMUL R10, R32.reuse, R10 ;  /* 0x0000000a200a7220 */ /* 0x040fe20000400000 */
[C---:B------:R-:W-:Y:S01]  /*1690*/  FMUL R9, R32.reuse, R9 ;  /* 0x0000000920097220 */ /* 0x040fe20000400000 */
[----:B------:R-:W-:Y:S01]  /*16a0*/  FMUL R5, R32, R5 ;  /* 0x0000000520057220 */ /* 0x000fe20000400000 */
[----:B------:R-:W-:Y:S01]  /*16b0*/  PLOP3.LUT P0, PT, PT, PT, UP0, 0x80, 0x0 ;  /* 0x000000000000781c */ /* 0x000fe20003f0f008 */
[----:B------:R-:W-:Y:S01]  /*16c0*/  IMAD.WIDE R34, R35, R34, c[0x0][0x188] ;  /* 0x0000620023227625 */ /* 0x000fe200078e0222 */
[----:B------:R-:W-:-:S02]  /*16d0*/  UPLOP3.LUT UP0, UPT, UPT, UPT, UPT, 0x40, 0x0 ;  /* 0x000000000000789c */ /* 0x000fc40003f0e870 */
[----:B------:R-:W-:Y:S01]  /*16e0*/  UMOV UR4, 0x800 ;  /* 0x0000080000047882 */ /* 0x000fe20000000000 */
[----:B--2---:R-:W-:Y:S02]  /*16f0*/  SEL R20, R20, RZ, !P1 ;  /* 0x000000ff14147207 */ /* 0x004fe40004800000 */
[----:B------:R-:W-:Y:S02]  /*1700*/  SEL R21, R21, RZ, !P1 ;  /* 0x000000ff15157207 */ /* 0x000fe40004800000 */
[----:B------:R-:W-:Y:S01]  /*1710*/  SEL R22, R22, RZ, !P1 ;  /* 0x000000ff16167207 */ /* 0x000fe20004800000 */
[----:B------:R-:W-:Y:S01]  /*1720*/  FADD R20, R20, 1 ;  /* 0x3f80000014147421 */ /* 0x000fe20000000000 */
[----:B------:R-:W-:Y:S01]  /*1730*/  SEL R23, R23, RZ, !P1 ;  /* 0x000000ff17177207 */ /* 0x000fe20004800000 */
[----:B------:R-:W-:Y:S02]  /*1740*/  FADD R21, R21, 1 ;  /* 0x3f80000015157421 */ /* 0x000fe40000000000 */
[----:B------:R-:W-:Y:S01]  /*1750*/  FFMA R7, R11, R20, R16 ;  /* 0x000000140b077223 */ /* 0x000fe20000000010 */
[----:B------:R-:W-:Y:S01]  /*1760*/  FMUL R11, R2, R13 ;  /* 0x0000000d020b7220 */ /* 0x000fe20000400000 */
[----:B------:R-:W-:Y:S01]  /*1770*/  FFMA R17, R6, R21, R17 ;  /* 0x0000001506117223 */ /* 0x000fe20000000011 */
[----:B------:R-:W-:Y:S01]  /*1780*/  FADD R22, R22, 1 ;  /* 0x3f80000016167421 */ /* 0x000fe20000000000 */
[----:B------:R-:W-:Y:S01]  /*1790*/  FADD R23, R23, 1 ;  /* 0x3f80000017177421 */ /* 0x000fe20000000000 */
[----:B---3--:R-:W-:Y:S01]  /*17a0*/  SEL R25, R25, RZ, !P1 ;  /* 0x000000ff19197207 */ /* 0x008fe20004800000 */
[C---:B------:R-:W-:Y:S01]  /*17b0*/  FMUL R6, R32.reuse, R7 ;  /* 0x0000000720067220 */ /* 0x040fe20000400000 */
[----:B------:R-:W-:Y:S01]  /*17c0*/  FFMA R11, R11, R22, R18 ;  /* 0x000000160b0b7223 */ /* 0x000fe20000000012 */
[----:B------:R-:W-:Y:S01]  /*17d0*/  FMUL R7, R32, R17 ;  /* 0x0000001120077220 */ /* 0x000fe20000400000 */
[----:B------:R-:W-:Y:S01]  /*17e0*/  SEL R27, R27, RZ, !P1 ;  /* 0x000000ff1b1b7207 */ /* 0x000fe20004800000 */
[----:B------:R-:W-:Y:S01]  /*17f0*/  FADD R8, R25, 1 ;  /* 0x3f80000019087421 */ /* 0x000fe20000000000 */
[----:B------:R-:W-:Y:S01]  /*1800*/  FFMA R19, R4, R23, R19 ;  /* 0x0000001704137223 */ /* 0x000fe20000000013 */
[----:B------:R-:W-:Y:S01]  /*1810*/  SEL R24, R24, RZ, !P1 ;  /* 0x000000ff18187207 */ /* 0x000fe20004800000 */
[----:B------:R-:W-:Y:S01]  /*1820*/  FMUL R4, R32, R11 ;  /* 0x0000000b20047220 */ /* 0x000fe20000400000 */
[----:B------:R-:W-:Y:S01]  /*1830*/  SEL R26, R26, RZ, !P1 ;  /* 0x000000ff1a1a7207 */ /* 0x000fe20004800000 */
[----:B------:R-:W-:Y:S01]  /*1840*/  FMUL R7, R7, R8 ;  /* 0x0000000807077220 */ /* 0x000fe20000400000 */
[----:B------:R-:W-:Y:S01]  /*1850*/  FADD R8, R27, 1 ;  /* 0x3f8000001b087421 */ /* 0x000fe20000000000 */
[----:B------:R-:W-:Y:S01]  /*1860*/  FMUL R19, R32, R19 ;  /* 0x0000001320137220 */ /* 0x000fe20000400000 */
[----:B------:R-:W-:Y:S01]  /*1870*/  FADD R13, R24, 1 ;  /* 0x3f800000180d7421 */ /* 0x000fe20000000000 */
[----:B------:R-:W-:Y:S01]  /*1880*/  FADD R15, R26, 1 ;  /* 0x3f8000001a0f7421 */ /* 0x000fe20000000000 */
[----:B-----5:R-:W-:-:S02]  /*1890*/  SEL R28, R28, RZ, !P1 ;  /* 0x000000ff1c1c7207 */ /* 0x020fc40004800000 */
[----:B------:R-:W-:Y:S02]  /*18a0*/  SEL R12, R29, RZ, !P1 ;  /* 0x000000ff1d0c7207 */ /* 0x000fe40004800000 */
[----:B------:R-:W-:Y:S02]  /*18b0*/  SEL R11, R30, RZ, !P1 ;  /* 0x000000ff1e0b7207 */ /* 0x000fe40004800000 */
[----:B------:R-:W-:Y:S01]  /*18c0*/  SEL R14, R31, RZ, !P1 ;  /* 0x000000ff1f0e7207 */ /* 0x000fe20004800000 */
[----:B------:R-:W-:Y:S01]  /*18d0*/  FMUL R19, R19, R8 ;  /* 0x0000000813137220 */ /* 0x000fe20000400000 */
[----:B------:R-:W-:Y:S01]  /*18e0*/  FADD R8, R28, 1 ;  /* 0x3f8000001c087421 */ /* 0x000fe20000000000 */
[----:B------:R-:W-:Y:S01]  /*18f0*/  FADD R12, R12, 1 ;  /* 0x3f8000000c0c7421 */ /* 0x000fe20000000000 */
[----:B------:R-:W-:Y:S01]  /*1900*/  FADD R11, R11, 1 ;  /* 0x3f8000000b0b7421 */ /* 0x000fe20000000000 */
[----:B------:R-:W-:Y:S01]  /*1910*/  FADD R14, R14, 1 ;  /* 0x3f8000000e0e7421 */ /* 0x000fe20000000000 */
[----:B------:R-:W-:Y:S01]  /*1920*/  FMUL R6, R6, R13 ;  /* 0x0000000d06067220 */ /* 0x000fe20000400000 */
[----:B------:R-:W-:Y:S01]  /*1930*/  FMUL R4, R4, R15 ;  /* 0x0000000f04047220 */ /* 0x000fe20000400000 */
[----:B------:R-:W-:Y:S01]  /*1940*/  FMUL R8, R37, R8 ;  /* 0x0000000825087220 */ /* 0x000fe20000400000 */
[----:B------:R-:W-:Y:S01]  /*1950*/  FMUL R10, R10, R11 ;  /* 0x0000000b0a0a7220 */ /* 0x000fe20000400000 */
[----:B------:R-:W-:Y:S01]  /*1960*/  FMUL R9, R9, R12 ;  /* 0x0000000c09097220 */ /* 0x000fe20000400000 */
[----:B------:R-:W-:Y:S01]  /*1970*/  FMUL R5, R5, R14 ;  /* 0x0000000e05057220 */ /* 0x000fe20000400000 */
[----:B------:R-:W-:-:S02]  /*1980*/  F2FP.BF16.PACK_AB R6, R7, R6 ;  /* 0x000000060706723e */ /* 0x000fc400000010ff */
[----:B------:R-:W-:Y:S02]  /*1990*/  F2FP.BF16.PACK_AB R7, R19, R4 ;  /* 0x000000041307723e */ /* 0x000fe400000010ff */
[----:B------:R-:W-:Y:S02]  /*19a0*/  F2FP.BF16.PACK_AB R4, R9, R8 ;  /* 0x000000080904723e */ /* 0x000fe400000010ff */
[----:B------:R-:W-:-:S05]  /*19b0*/  F2FP.BF16.PACK_AB R5, R5, R10 ;  /* 0x0000000a0505723e */ /* 0x000fca00000010ff */
[----:B------:R0:W-:Y:S01]  /*19c0*/  @!P1 STG.E.128 [R34.64], R4 ;  /* 0x0000000422009986 */ /* 0x0001e2000c101d06 */
[----:B------:R-:W-:Y:S05]  /*19d0*/  @P0 BRA `(.L_x_1) ;  /* 0xfffff75000000947 */ /* 0x000fea000383ffff */
[----:B------:R-:W-:Y:S05]  /*19e0*/  EXIT ;  /* 0x000000000000794d */ /* 0x000fea0003800000 */
.L_x_2:
[----:B------:R-:W-:-:S00]  /*19f0*/  BRA `(.L_x_2) ;  /* 0xfffffff000007947 */ /* 0x000fc0000383ffff */
[----:B------:R-:W-:-:S00]  /*1a00*/  NOP ;  /* 0x0000000000007918 */ /* 0x000fc00000000000 */
[----:B------:R-:W-:-:S00]  /*1a10*/  NOP ;  /* 0x0000000000007918 */ /* 0x000fc00000000000 */
[----:B------:R-:W-:-:S00]  /*1a20*/  NOP ;  /* 0x0000000000007918 */ /* 0x000fc00000000000 */
[----:B------:R-:W-:-:S00]  /*1a30*/  NOP ;  /* 0x0000000000007918 */ /* 0x000fc00000000000 */
[----:B------:R-:W-:-:S00]  /*1a40*/  NOP ;  /* 0x0000000000007918 */ /* 0x000fc00000000000 */
[----:B------:R-:W-:-:S00]  /*1a50*/  NOP ;  /* 0x0000000000007918 */ /* 0x000fc00000000000 */
[----:B------:R-:W-:-:S00]  /*1a60*/  NOP ;  /* 0x0000000000007918 */ /* 0x000fc00000000000 */
[----:B------:R-:W-:-:S00]  /*1a70*/  NOP ;  /* 0x0000000000007918 */ /* 0x000fc00000000000 */
.L_x_3:


//--------------------- .nv.global.init           --------------------------
	.section	.nv.global.init,"aw",@progbits
.nv.global.init:
	.type		_$_str,@object
	.size		_$_str,(.L_0 - _$_str)
_$_str:
        /*0000*/ 	.byte	0x5f, 0x5f, 0x43, 0x55, 0x44, 0x41, 0x5f, 0x46, 0x54, 0x5a, 0x00
.L_0:


//--------------------- .nv.shared.triton__0d1d2d3d4d5d6de7de --------------------------
	.section	.nv.shared.triton__0d1d2d3d4d5d6de7de,"aw",@nobits
	.align	16
